	.target	sm_103a

	.elftype	@"ET_EXEC"


//--------------------- .note.nv.tkinfo           --------------------------
	.section	.note.nv.tkinfo,"",@"SHT_NOTE"
	.sectionflags	@"SHF_NOTE_NV_TKINFO"
	.tkinfo
        /*0018*/ 	.word	0x00000002
        /*0030*/ 	.string	""
        /*0030*/ 	.string	"ptxas"
        /*0030*/ 	.string	"Cuda compilation tools, release 13.0, V13.0.88"
        /*0030*/ 	.string	"Build cuda_13.0.r13.0/compiler.36424714_0"
        /*0030*/ 	.string	"-arch sm_103a -m 64 "



//--------------------- .note.nv.cuinfo           --------------------------
	.section	.note.nv.cuinfo,"",@"SHT_NOTE"
	.sectionflags	@"SHF_NOTE_NV_CUINFO"
        /*0018*/ 	.short	0x0002
        /*001a*/ 	.short	0x0067
        /*001c*/ 	.short	0x0082
	.zero		2


//--------------------- .nv.info                  --------------------------
	.section	.nv.info,"",@"SHT_CUDA_INFO"
	.align	4


	//----- nvinfo : EIATTR_REGCOUNT
	.align		4
        /*0000*/ 	.byte	0x04, 0x2f
        /*0002*/ 	.short	(.L_1 - .L_0)
	.align		4
.L_0:
        /*0004*/ 	.word	index@(_ZN17fastertransformer16quantized_kernelEP5char4PK6float4iPKf)
        /*0008*/ 	.word	0x00000010


	//----- nvinfo : EIATTR_FRAME_SIZE
	.align		4
.L_1:
        /*000c*/ 	.byte	0x04, 0x11
        /*000e*/ 	.short	(.L_3 - .L_2)
	.align		4
.L_2:
        /*0010*/ 	.word	index@(_ZN17fastertransformer16quantized_kernelEP5char4PK6float4iPKf)
        /*0014*/ 	.word	0x00000000


	//----- nvinfo : EIATTR_REGCOUNT
	.align		4
.L_3:
        /*0018*/ 	.byte	0x04, 0x2f
        /*001a*/ 	.short	(.L_5 - .L_4)
	.align		4
.L_4:
        /*001c*/ 	.word	index@(_ZN17fastertransformer16quantized_kernelEP5char4PK7__half2iPKf)
        /*0020*/ 	.word	0x00000012


	//----- nvinfo : EIATTR_FRAME_SIZE
	.align		4
.L_5:
        /*0024*/ 	.byte	0x04, 0x11
        /*0026*/ 	.short	(.L_7 - .L_6)
	.align		4
.L_6:
        /*0028*/ 	.word	index@(_ZN17fastertransformer16quantized_kernelEP5char4PK7__half2iPKf)
        /*002c*/ 	.word	0x00000000


	//----- nvinfo : EIATTR_MIN_STACK_SIZE
	.align		4
.L_7:
        /*0030*/ 	.byte	0x04, 0x12
        /*0032*/ 	.short	(.L_9 - .L_8)
	.align		4
.L_8:
        /*0034*/ 	.word	index@(_ZN17fastertransformer16quantized_kernelEP5char4PK7__half2iPKf)
        /*0038*/ 	.word	0x00000000


	//----- nvinfo : EIATTR_MIN_STACK_SIZE
	.align		4
.L_9:
        /*003c*/ 	.byte	0x04, 0x12
        /*003e*/ 	.short	(.L_11 - .L_10)
	.align		4
.L_10:
        /*0040*/ 	.word	index@(_ZN17fastertransformer16quantized_kernelEP5char4PK6float4iPKf)
        /*0044*/ 	.word	0x00000000
.L_11:


//--------------------- .nv.compat                --------------------------
	.section	.nv.compat,"",@"SHT_CUDA_COMPAT_INFO"
	.align	4
        /*0000*/ 	.byte	0x02, 0x09, 0x01, 0x00, 0x02, 0x02, 0x01, 0x00, 0x02, 0x05, 0x05, 0x00, 0x03, 0x07, 0x01, 0x01
        /*0010*/ 	.byte	0x02, 0x03, 0x00, 0x00, 0x02, 0x06, 0x01, 0x00, 0x04, 0x0b, 0x08, 0x00, 0x00, 0x00, 0x00, 0x00
        /*0020*/ 	.byte	0x00, 0x00, 0x00, 0x00


//--------------------- .nv.info._ZN17fastertransformer16quantized_kernelEP5char4PK7__half2iPKf --------------------------
	.section	.nv.info._ZN17fastertransformer16quantized_kernelEP5char4PK7__half2iPKf,"",@"SHT_CUDA_INFO"
	.sectionflags	@""
	.align	4


	//----- nvinfo : EIATTR_CUDA_API_VERSION
	.align		4
        /*0000*/ 	.byte	0x04, 0x37
        /*0002*/ 	.short	(.L_13 - .L_12)
.L_12:
        /*0004*/ 	.word	0x00000082


	//----- nvinfo : EIATTR_KPARAM_INFO
	.align		4
.L_13:
        /*0008*/ 	.byte	0x04, 0x17
        /*000a*/ 	.short	(.L_15 - .L_14)
.L_14:
        /*000c*/ 	.word	0x00000000
        /*0010*/ 	.short	0x0003
        /*0012*/ 	.short	0x0018
        /*0014*/ 	.byte	0x00, 0xf5, 0x21, 0x00


	//----- nvinfo : EIATTR_KPARAM_INFO
	.align		4
.L_15:
        /*0018*/ 	.byte	0x04, 0x17
        /*001a*/ 	.short	(.L_17 - .L_16)
.L_16:
        /*001c*/ 	.word	0x00000000
        /*0020*/ 	.short	0x0002
        /*0022*/ 	.short	0x0010
        /*0024*/ 	.byte	0x00, 0xf0, 0x11, 0x00


	//----- nvinfo : EIATTR_KPARAM_INFO
	.align		4
.L_17:
        /*0028*/ 	.byte	0x04, 0x17
        /*002a*/ 	.short	(.L_19 - .L_18)
.L_18:
        /*002c*/ 	.word	0x00000000
        /*0030*/ 	.short	0x0001
        /*0032*/ 	.short	0x0008
        /*0034*/ 	.byte	0x00, 0xf5, 0x21, 0x00


	//----- nvinfo : EIATTR_KPARAM_INFO
	.align		4
.L_19:
        /*0038*/ 	.byte	0x04, 0x17
        /*003a*/ 	.short	(.L_21 - .L_20)
.L_20:
        /*003c*/ 	.word	0x00000000
        /*0040*/ 	.short	0x0000
        /*0042*/ 	.short	0x0000
        /*0044*/ 	.byte	0x00, 0xf5, 0x21, 0x00


	//----- nvinfo : EIATTR_SPARSE_MMA_MASK
	.align		4
.L_21:
        /*0048*/ 	.byte	0x03, 0x50
        /*004a*/ 	.short	0x0000


	//----- nvinfo : EIATTR_MAXREG_COUNT
	.align		4
        /*004c*/ 	.byte	0x03, 0x1b
        /*004e*/ 	.short	0x00ff


	//----- nvinfo : EIATTR_MERCURY_ISA_VERSION
	.align		4
        /*0050*/ 	.byte	0x03, 0x5f
        /*0052*/ 	.short	0x0101


	//----- nvinfo : EIATTR_VRC_CTA_INIT_COUNT
	.align		4
        /*0054*/ 	.byte	0x02, 0x4a
	.zero		1
	.zero		1


	//----- nvinfo : EIATTR_EXIT_INSTR_OFFSETS
	.align		4
        /*0058*/ 	.byte	0x04, 0x1c
        /*005a*/ 	.short	(.L_23 - .L_22)


	//   ....[0]....
.L_22:
        /*005c*/ 	.word	0x00000070


	//   ....[1]....
        /*0060*/ 	.word	0x00000220


	//----- nvinfo : EIATTR_CBANK_PARAM_SIZE
	.align		4
.L_23:
        /*0064*/ 	.byte	0x03, 0x19
        /*0066*/ 	.short	0x0020


	//----- nvinfo : EIATTR_PARAM_CBANK
	.align		4
        /*0068*/ 	.byte	0x04, 0x0a
        /*006a*/ 	.short	(.L_25 - .L_24)
	.align		4
.L_24:
        /*006c*/ 	.word	index@(.nv.constant0._ZN17fastertransformer16quantized_kernelEP5char4PK7__half2iPKf)
        /*0070*/ 	.short	0x0380
        /*0072*/ 	.short	0x0020


	//----- nvinfo : EIATTR_SW_WAR
	.align		4
.L_25:
        /*0074*/ 	.byte	0x04, 0x36
        /*0076*/ 	.short	(.L_27 - .L_26)
.L_26:
        /*0078*/ 	.word	0x00000008
.L_27:


//--------------------- .nv.info._ZN17fastertransformer16quantized_kernelEP5char4PK6float4iPKf --------------------------
	.section	.nv.info._ZN17fastertransformer16quantized_kernelEP5char4PK6float4iPKf,"",@"SHT_CUDA_INFO"
	.sectionflags	@""
	.align	4


	//----- nvinfo : EIATTR_CUDA_API_VERSION
	.align		4
        /*0000*/ 	.byte	0x04, 0x37
        /*0002*/ 	.short	(.L_29 - .L_28)
.L_28:
        /*0004*/ 	.word	0x00000082


	//----- nvinfo : EIATTR_KPARAM_INFO
	.align		4
.L_29:
        /*0008*/ 	.byte	0x04, 0x17
        /*000a*/ 	.short	(.L_31 - .L_30)
.L_30:
        /*000c*/ 	.word	0x00000000
        /*0010*/ 	.short	0x0003
        /*0012*/ 	.short	0x0018
        /*0014*/ 	.byte	0x00, 0xf5, 0x21, 0x00


	//----- nvinfo : EIATTR_KPARAM_INFO
	.align		4
.L_31:
        /*0018*/ 	.byte	0x04, 0x17
        /*001a*/ 	.short	(.L_33 - .L_32)
.L_32:
        /*001c*/ 	.word	0x00000000
        /*0020*/ 	.short	0x0002
        /*0022*/ 	.short	0x0010
        /*0024*/ 	.byte	0x00, 0xf0, 0x11, 0x00


	//----- nvinfo : EIATTR_KPARAM_INFO
	.align		4
.L_33:
        /*0028*/ 	.byte	0x04, 0x17
        /*002a*/ 	.short	(.L_35 - .L_34)
.L_34:
        /*002c*/ 	.word	0x00000000
        /*0030*/ 	.short	0x0001
        /*0032*/ 	.short	0x0008
        /*0034*/ 	.byte	0x00, 0xf5, 0x21, 0x00


	//----- nvinfo : EIATTR_KPARAM_INFO
	.align		4
.L_35:
        /*0038*/ 	.byte	0x04, 0x17
        /*003a*/ 	.short	(.L_37 - .L_36)
.L_36:
        /*003c*/ 	.word	0x00000000
        /*0040*/ 	.short	0x0000
        /*0042*/ 	.short	0x0000
        /*0044*/ 	.byte	0x00, 0xf5, 0x21, 0x00


	//----- nvinfo : EIATTR_SPARSE_MMA_MASK
	.align		4
.L_37:
        /*0048*/ 	.byte	0x03, 0x50
        /*004a*/ 	.short	0x0000


	//----- nvinfo : EIATTR_MAXREG_COUNT
	.align		4
        /*004c*/ 	.byte	0x03, 0x1b
        /*004e*/ 	.short	0x00ff


	//----- nvinfo : EIATTR_MERCURY_ISA_VERSION
	.align		4
        /*0050*/ 	.byte	0x03, 0x5f
        /*0052*/ 	.short	0x0101


	//----- nvinfo : EIATTR_VRC_CTA_INIT_COUNT
	.align		4
        /*0054*/ 	.byte	0x02, 0x4a
	.zero		1
	.zero		1


	//----- nvinfo : EIATTR_EXIT_INSTR_OFFSETS
	.align		4
        /*0058*/ 	.byte	0x04, 0x1c
        /*005a*/ 	.short	(.L_39 - .L_38)


	//   ....[0]....
.L_38:
        /*005c*/ 	.word	0x00000070


	//   ....[1]....
        /*0060*/ 	.word	0x000001c0


	//----- nvinfo : EIATTR_CBANK_PARAM_SIZE
	.align		4
.L_39:
        /*0064*/ 	.byte	0x03, 0x19
        /*0066*/ 	.short	0x0020


	//----- nvinfo : EIATTR_PARAM_CBANK
	.align		4
        /*0068*/ 	.byte	0x04, 0x0a
        /*006a*/ 	.short	(.L_41 - .L_40)
	.align		4
.L_40:
        /*006c*/ 	.word	index@(.nv.constant0._ZN17fastertransformer16quantized_kernelEP5char4PK6float4iPKf)
        /*0070*/ 	.short	0x0380
        /*0072*/ 	.short	0x0020


	//----- nvinfo : EIATTR_SW_WAR
	.align		4
.L_41:
        /*0074*/ 	.byte	0x04, 0x36
        /*0076*/ 	.short	(.L_43 - .L_42)
.L_42:
        /*0078*/ 	.word	0x00000008
.L_43:


//--------------------- .nv.callgraph             --------------------------
	.section	.nv.callgraph,"",@"SHT_CUDA_CALLGRAPH"
	.align	4
	.sectionentsize	8
	.align		4
        /*0000*/ 	.word	0x00000000
	.align		4
        /*0004*/ 	.word	0xffffffff
	.align		4
        /*0008*/ 	.word	0x00000000
	.align		4
        /*000c*/ 	.word	0xfffffffe
	.align		4
        /*0010*/ 	.word	0x00000000
	.align		4
        /*0014*/ 	.word	0xfffffffd
	.align		4
        /*0018*/ 	.word	0x00000000
	.align		4
        /*001c*/ 	.word	0xfffffffc


//--------------------- .text._ZN17fastertransformer16quantized_kernelEP5char4PK7__half2iPKf --------------------------
	.section	.text._ZN17fastertransformer16quantized_kernelEP5char4PK7__half2iPKf,"ax",@progbits
	.align	128
        .global         _ZN17fastertransformer16quantized_kernelEP5char4PK7__half2iPKf
        .type           _ZN17fastertransformer16quantized_kernelEP5char4PK7__half2iPKf,@function
        .size           _ZN17fastertransformer16quantized_kernelEP5char4PK7__half2iPKf,(.L_x_2 - _ZN17fastertransformer16quantized_kernelEP5char4PK7__half2iPKf)
        .other          _ZN17fastertransformer16quantized_kernelEP5char4PK7__half2iPKf,@"STO_CUDA_ENTRY STV_DEFAULT"
_ZN17fastertransformer16quantized_kernelEP5char4PK7__half2iPKf:
.text._ZN17fastertransformer16quantized_kernelEP5char4PK7__half2iPKf:
[----:B------:R-:W-:Y:S01]  /*0000*/  LDC R1, c[0x0][0x37c] ;  /* 0x0000df00ff017b82 */ /* 0x000fe20000000800 */
[----:B------:R-:W0:Y:S07]  /*0010*/  S2R R0, SR_TID.X ;  /* 0x0000000000007919 */ /* 0x000e2e0000002100 */
[----:B------:R-:W0:Y:S01]  /*0020*/  S2UR UR4, SR_CTAID.X ;  /* 0x00000000000479c3 */ /* 0x000e220000002500 */
[----:B------:R-:W1:Y:S07]  /*0030*/  LDCU UR5, c[0x0][0x390] ;  /* 0x00007200ff0577ac */ /* 0x000e6e0008000800 */
[----:B------:R-:W0:Y:S02]  /*0040*/  LDC R7, c[0x0][0x360] ;  /* 0x0000d800ff077b82 */ /* 0x000e240000000800 */
[----:B0-----:R-:W-:-:S05]  /*0050*/  IMAD R7, R7, UR4, R0 ;  /* 0x0000000407077c24 */ /* 0x001fca000f8e0200 */
[----:B-1----:R-:W-:-:S13]  /*0060*/  ISETP.GE.AND P0, PT, R7, UR5, PT ;  /* 0x0000000507007c0c */ /* 0x002fda000bf06270 */
[----:B------:R-:W-:Y:S05]  /*0070*/  @P0 EXIT ;  /* 0x000000000000094d */ /* 0x000fea0003800000 */
[----:B------:R-:W0:Y:S01]  /*0080*/  LDC.64 R4, c[0x0][0x388] ;  /* 0x0000e200ff047b82 */ /* 0x000e220000000a00 */
[----:B------:R-:W1:Y:S01]  /*0090*/  LDCU.64 UR4, c[0x0][0x358] ;  /* 0x00006b00ff0477ac */ /* 0x000e620008000a00 */
[----:B------:R-:W-:-:S06]  /*00a0*/  SHF.L.U32 R9, R7, 0x1, RZ ;  /* 0x0000000107097819 */ /* 0x000fcc00000006ff */
[----:B------:R-:W2:Y:S01]  /*00b0*/  LDC.64 R2, c[0x0][0x398] ;  /* 0x0000e600ff027b82 */ /* 0x000ea20000000a00 */
[----:B0-----:R-:W-:-:S05]  /*00c0*/  IMAD.WIDE R4, R9, 0x4, R4 ;  /* 0x0000000409047825 */ /* 0x001fca00078e0204 */
[----:B-1----:R-:W3:Y:S04]  /*00d0*/  LDG.E.CONSTANT R6, desc[UR4][R4.64] ;  /* 0x0000000404067981 */ /* 0x002ee8000c1e9900 */
[----:B------:R-:W4:Y:S04]  /*00e0*/  LDG.E.CONSTANT R8, desc[UR4][R4.64+0x4] ;  /* 0x0000040404087981 */ /* 0x000f28000c1e9900 */
[----:B--2---:R0:W2:Y:S02]  /*00f0*/  LDG.E.CONSTANT R0, desc[UR4][R2.64] ;  /* 0x0000000402007981 */ /* 0x0040a4000c1e9900 */
[----:B0-----:R-:W0:Y:S02]  /*0100*/  LDC.64 R2, c[0x0][0x380] ;  /* 0x0000e000ff027b82 */ /* 0x001e240000000a00 */
[----:B0-----:R-:W-:-:S04]  /*0110*/  IMAD.WIDE R2, R7, 0x4, R2 ;  /* 0x0000000407027825 */ /* 0x001fc800078e0202 */
[--C-:B---3--:R-:W-:Y:S02]  /*0120*/  HADD2.F32 R9, -RZ, R6.reuse.H0_H0 ;  /* 0x20000006ff097230 */ /* 0x108fe40000004100 */
[----:B------:R-:W-:Y:S02]  /*0130*/  HADD2.F32 R11, -RZ, R6.H1_H1 ;  /* 0x30000006ff0b7230 */ /* 0x000fe40000004100 */
[--C-:B----4-:R-:W-:Y:S02]  /*0140*/  HADD2.F32 R13, -RZ, R8.reuse.H0_H0 ;  /* 0x20000008ff0d7230 */ /* 0x110fe40000004100 */
[----:B------:R-:W-:Y:S02]  /*0150*/  HADD2.F32 R15, -RZ, R8.H1_H1 ;  /* 0x30000008ff0f7230 */ /* 0x000fe40000004100 */
[C---:B--2---:R-:W-:Y:S01]  /*0160*/  FMUL.FTZ R9, R0.reuse, R9 ;  /* 0x0000000900097220 */ /* 0x044fe20000410000 */
[C---:B------:R-:W-:Y:S01]  /*0170*/  FMUL.FTZ R13, R0.reuse, R13 ;  /* 0x0000000d000d7220 */ /* 0x040fe20000410000 */
[C---:B------:R-:W-:Y:S01]  /*0180*/  FMUL.FTZ R11, R0.reuse, R11 ;  /* 0x0000000b000b7220 */ /* 0x040fe20000410000 */
[----:B------:R-:W-:-:S03]  /*0190*/  FMUL.FTZ R15, R0, R15 ;  /* 0x0000000f000f7220 */ /* 0x000fc60000410000 */
[----:B------:R-:W-:Y:S08]  /*01a0*/  F2I.S8.NTZ R9, R9 ;  /* 0x0000000900097305 */ /* 0x000ff00000202100 */
[----:B------:R-:W0:Y:S08]  /*01b0*/  F2I.S8.NTZ R6, R11 ;  /* 0x0000000b00067305 */ /* 0x000e300000202100 */
[----:B------:R-:W-:Y:S08]  /*01c0*/  F2I.S8.NTZ R13, R13 ;  /* 0x0000000d000d7305 */ /* 0x000ff00000202100 */
[----:B------:R-:W1:Y:S01]  /*01d0*/  F2I.S8.NTZ R0, R15 ;  /* 0x0000000f00007305 */ /* 0x000e620000202100 */
[----:B0-----:R-:W-:-:S02]  /*01e0*/  PRMT R6, R9, 0x3340, R6 ;  /* 0x0000334009067816 */ /* 0x001fc40000000006 */
[----:B-1----:R-:W-:-:S04]  /*01f0*/  PRMT R5, R13, 0x3340, R0 ;  /* 0x000033400d057816 */ /* 0x002fc80000000000 */
[----:B------:R-:W-:-:S05]  /*0200*/  PRMT R5, R6, 0x5410, R5 ;  /* 0x0000541006057816 */ /* 0x000fca0000000005 */
[----:B------:R-:W-:Y:S01]  /*0210*/  STG.E desc[UR4][R2.64], R5 ;  /* 0x0000000502007986 */ /* 0x000fe2000c101904 */
[----:B------:R-:W-:Y:S05]  /*0220*/  EXIT ;  /* 0x000000000000794d */ /* 0x000fea0003800000 */
.L_x_0:
[----:B------:R-:W-:-:S00]  /*0230*/  BRA `(.L_x_0) ;  /* 0xfffffffc00fc7947 */ /* 0x000fc0000383ffff */
[----:B------:R-:W-:-:S00]  /*0240*/  NOP ;  /* 0x0000000000007918 */ /* 0x000fc00000000000 */
        /* <DEDUP_REMOVED lines=11> */
.L_x_2:


//--------------------- .text._ZN17fastertransformer16quantized_kernelEP5char4PK6float4iPKf --------------------------
	.section	.text._ZN17fastertransformer16quantized_kernelEP5char4PK6float4iPKf,"ax",@progbits
	.align	128
        .global         _ZN17fastertransformer16quantized_kernelEP5char4PK6float4iPKf
        .type           _ZN17fastertransformer16quantized_kernelEP5char4PK6float4iPKf,@function
        .size           _ZN17fastertransformer16quantized_kernelEP5char4PK6float4iPKf,(.L_x_3 - _ZN17fastertransformer16quantized_kernelEP5char4PK6float4iPKf)
        .other          _ZN17fastertransformer16quantized_kernelEP5char4PK6float4iPKf,@"STO_CUDA_ENTRY STV_DEFAULT"
_ZN17fastertransformer16quantized_kernelEP5char4PK6float4iPKf:
.text._ZN17fastertransformer16quantized_kernelEP5char4PK6float4iPKf:
        /* <DEDUP_REMOVED lines=9> */
[----:B------:R-:W1:Y:S07]  /*0090*/  LDCU.64 UR4, c[0x0][0x358] ;  /* 0x00006b00ff0477ac */ /* 0x000e6e0008000a00 */
[----:B------:R-:W2:Y:S08]  /*00a0*/  LDC.64 R2, c[0x0][0x398] ;  /* 0x0000e600ff027b82 */ /* 0x000eb00000000a00 */
[----:B------:R-:W3:Y:S01]  /*00b0*/  LDC.64 R8, c[0x0][0x380] ;  /* 0x0000e000ff087b82 */ /* 0x000ee20000000a00 */
[----:B0-----:R-:W-:-:S06]  /*00c0*/  IMAD.WIDE R4, R11, 0x10, R4 ;  /* 0x000000100b047825 */ /* 0x001fcc00078e0204 */
[----:B-1----:R-:W4:Y:S04]  /*00d0*/  LDG.E.128.CONSTANT R4, desc[UR4][R4.64] ;  /* 0x0000000404047981 */ /* 0x002f28000c1e9d00 */
[----:B--2---:R-:W4:Y:S02]  /*00e0*/  LDG.E.CONSTANT R2, desc[UR4][R2.64] ;  /* 0x0000000402027981 */ /* 0x004f24000c1e9900 */
[C---:B----4-:R-:W-:Y:S01]  /*00f0*/  FMUL.FTZ R0, R2.reuse, R4 ;  /* 0x0000000402007220 */ /* 0x050fe20000410000 */
[C---:B------:R-:W-:Y:S01]  /*0100*/  FMUL.FTZ R6, R2.reuse, R6 ;  /* 0x0000000602067220 */ /* 0x040fe20000410000 */
[C---:B------:R-:W-:Y:S01]  /*0110*/  FMUL.FTZ R7, R2.reuse, R7 ;  /* 0x0000000702077220 */ /* 0x040fe20000410000 */
[----:B------:R-:W-:-:S03]  /*0120*/  FMUL.FTZ R10, R2, R5 ;  /* 0x00000005020a7220 */ /* 0x000fc60000410000 */
[----:B------:R-:W-:Y:S08]  /*0130*/  F2I.S8.NTZ R0, R0 ;  /* 0x0000000000007305 */ /* 0x000ff00000202100 */
[----:B------:R-:W0:Y:S08]  /*0140*/  F2I.S8.NTZ R13, R10 ;  /* 0x0000000a000d7305 */ /* 0x000e300000202100 */
[----:B------:R-:W-:Y:S08]  /*0150*/  F2I.S8.NTZ R6, R6 ;  /* 0x0000000600067305 */ /* 0x000ff00000202100 */
[----:B------:R-:W1:Y:S01]  /*0160*/  F2I.S8.NTZ R7, R7 ;  /* 0x0000000700077305 */ /* 0x000e620000202100 */
[----:B0-----:R-:W-:Y:S01]  /*0170*/  PRMT R13, R0, 0x3340, R13 ;  /* 0x00003340000d7816 */ /* 0x001fe2000000000d */
[----:B---3--:R-:W-:Y:S01]  /*0180*/  IMAD.WIDE R2, R11, 0x4, R8 ;  /* 0x000000040b027825 */ /* 0x008fe200078e0208 */
[----:B-1----:R-:W-:-:S04]  /*0190*/  PRMT R4, R6, 0x3340, R7 ;  /* 0x0000334006047816 */ /* 0x002fc80000000007 */
[----:B------:R-:W-:-:S05]  /*01a0*/  PRMT R13, R13, 0x5410, R4 ;  /* 0x000054100d0d7816 */ /* 0x000fca0000000004 */
[----:B------:R-:W-:Y:S01]  /*01b0*/  STG.E desc[UR4][R2.64], R13 ;  /* 0x0000000d02007986 */ /* 0x000fe2000c101904 */
[----:B------:R-:W-:Y:S05]  /*01c0*/  EXIT ;  /* 0x000000000000794d */ /* 0x000fea0003800000 */
.L_x_1:
        /* <DEDUP_REMOVED lines=11> */
.L_x_3:


//--------------------- .nv.shared.reserved.0     --------------------------
	.section	.nv.shared.reserved.0,"aw",@nobits
	.weak		__nv_reservedSMEM_offset_0_alias
	.size		__nv_reservedSMEM_offset_0_alias, 0, 64
	.other		__nv_reservedSMEM_offset_0_alias,@"STO_CUDA_RESERVED_SHARED STV_DEFAULT"
__nv_reservedSMEM_offset_0_alias:
	.zero		0
	.zero		64


//--------------------- .nv.constant0._ZN17fastertransformer16quantized_kernelEP5char4PK7__half2iPKf --------------------------
	.section	.nv.constant0._ZN17fastertransformer16quantized_kernelEP5char4PK7__half2iPKf,"a",@progbits
	.sectionflags	@""
	.align	4
.nv.constant0._ZN17fastertransformer16quantized_kernelEP5char4PK7__half2iPKf:
	.zero		928


//--------------------- .nv.constant0._ZN17fastertransformer16quantized_kernelEP5char4PK6float4iPKf --------------------------
	.section	.nv.constant0._ZN17fastertransformer16quantized_kernelEP5char4PK6float4iPKf,"a",@progbits
	.sectionflags	@""
	.align	4
.nv.constant0._ZN17fastertransformer16quantized_kernelEP5char4PK6float4iPKf:
	.zero		928


//--------------------- SYMBOLS --------------------------

	.type		.nv.reservedSmem.offset0,@object
	.size		.nv.reservedSmem.offset0,0x4
